//
// Generated by NVIDIA NVVM Compiler
//
// Compiler Build ID: CL-36424714
// Cuda compilation tools, release 13.0, V13.0.88
// Based on NVVM 20.0.0
//

.version 9.0
.target sm_100
.address_size 64

	// .globl	cudaComputeCovarianceMatrix

.visible .entry cudaComputeCovarianceMatrix(
	.param .u64 .ptr .align 1 cudaComputeCovarianceMatrix_param_0,
	.param .u64 .ptr .align 1 cudaComputeCovarianceMatrix_param_1,
	.param .u64 .ptr .align 1 cudaComputeCovarianceMatrix_param_2,
	.param .u32 cudaComputeCovarianceMatrix_param_3,
	.param .u32 cudaComputeCovarianceMatrix_param_4,
	.param .u32 cudaComputeCovarianceMatrix_param_5
)
{
	.reg .pred 	%p<13>;
	.reg .b32 	%r<41>;
	.reg .b64 	%rd<53>;
	.reg .b64 	%fd<68>;

	ld.param.u64 	%rd7, [cudaComputeCovarianceMatrix_param_0];
	ld.param.u64 	%rd8, [cudaComputeCovarianceMatrix_param_1];
	ld.param.u64 	%rd6, [cudaComputeCovarianceMatrix_param_2];
	ld.param.u32 	%r20, [cudaComputeCovarianceMatrix_param_3];
	ld.param.u32 	%r18, [cudaComputeCovarianceMatrix_param_4];
	ld.param.u32 	%r19, [cudaComputeCovarianceMatrix_param_5];
	cvta.to.global.u64 	%rd1, %rd8;
	cvta.to.global.u64 	%rd2, %rd7;
	mov.u32 	%r21, %ctaid.y;
	mov.u32 	%r22, %ntid.y;
	mov.u32 	%r23, %tid.y;
	mad.lo.s32 	%r1, %r21, %r22, %r23;
	mov.u32 	%r24, %ctaid.x;
	mov.u32 	%r25, %ntid.x;
	mov.u32 	%r26, %tid.x;
	mad.lo.s32 	%r2, %r24, %r25, %r26;
	setp.ge.s32 	%p1, %r1, %r20;
	setp.ge.s32 	%p2, %r2, %r19;
	or.pred  	%p3, %p1, %p2;
	@%p3 bra 	$L__BB0_14;
	setp.lt.s32 	%p4, %r18, 1;
	mov.f64 	%fd67, 0d0000000000000000;
	@%p4 bra 	$L__BB0_13;
	mul.lo.s32 	%r3, %r18, %r1;
	and.b32  	%r4, %r18, 7;
	setp.lt.u32 	%p5, %r18, 8;
	mov.f64 	%fd67, 0d0000000000000000;
	mov.b32 	%r39, 0;
	@%p5 bra 	$L__BB0_5;
	and.b32  	%r39, %r18, 2147483640;
	neg.s32 	%r37, %r39;
	shl.b32 	%r7, %r19, 3;
	mul.wide.u32 	%rd9, %r3, 8;
	add.s64 	%rd10, %rd9, %rd2;
	add.s64 	%rd52, %rd10, 32;
	mov.f64 	%fd67, 0d0000000000000000;
	mul.wide.s32 	%rd13, %r19, 8;
	mov.u32 	%r36, %r2;
$L__BB0_4:
	.pragma "nounroll";
	ld.global.f64 	%fd17, [%rd52+-32];
	mul.wide.s32 	%rd11, %r36, 8;
	add.s64 	%rd12, %rd1, %rd11;
	ld.global.f64 	%fd18, [%rd12];
	fma.rn.f64 	%fd19, %fd17, %fd18, %fd67;
	ld.global.f64 	%fd20, [%rd52+-24];
	add.s64 	%rd14, %rd12, %rd13;
	ld.global.f64 	%fd21, [%rd14];
	fma.rn.f64 	%fd22, %fd20, %fd21, %fd19;
	ld.global.f64 	%fd23, [%rd52+-16];
	add.s64 	%rd15, %rd14, %rd13;
	ld.global.f64 	%fd24, [%rd15];
	fma.rn.f64 	%fd25, %fd23, %fd24, %fd22;
	ld.global.f64 	%fd26, [%rd52+-8];
	add.s64 	%rd16, %rd15, %rd13;
	ld.global.f64 	%fd27, [%rd16];
	fma.rn.f64 	%fd28, %fd26, %fd27, %fd25;
	ld.global.f64 	%fd29, [%rd52];
	add.s64 	%rd17, %rd16, %rd13;
	ld.global.f64 	%fd30, [%rd17];
	fma.rn.f64 	%fd31, %fd29, %fd30, %fd28;
	ld.global.f64 	%fd32, [%rd52+8];
	add.s64 	%rd18, %rd17, %rd13;
	ld.global.f64 	%fd33, [%rd18];
	fma.rn.f64 	%fd34, %fd32, %fd33, %fd31;
	ld.global.f64 	%fd35, [%rd52+16];
	add.s64 	%rd19, %rd18, %rd13;
	ld.global.f64 	%fd36, [%rd19];
	fma.rn.f64 	%fd37, %fd35, %fd36, %fd34;
	ld.global.f64 	%fd38, [%rd52+24];
	add.s64 	%rd20, %rd19, %rd13;
	ld.global.f64 	%fd39, [%rd20];
	fma.rn.f64 	%fd67, %fd38, %fd39, %fd37;
	add.s32 	%r37, %r37, 8;
	add.s32 	%r36, %r36, %r7;
	add.s64 	%rd52, %rd52, 64;
	setp.ne.s32 	%p6, %r37, 0;
	@%p6 bra 	$L__BB0_4;
$L__BB0_5:
	setp.eq.s32 	%p7, %r4, 0;
	@%p7 bra 	$L__BB0_13;
	and.b32  	%r13, %r18, 3;
	setp.lt.u32 	%p8, %r4, 4;
	@%p8 bra 	$L__BB0_8;
	add.s32 	%r28, %r39, %r3;
	mul.wide.u32 	%rd21, %r28, 8;
	add.s64 	%rd22, %rd2, %rd21;
	ld.global.f64 	%fd41, [%rd22];
	mad.lo.s32 	%r29, %r39, %r19, %r2;
	mul.wide.s32 	%rd23, %r29, 8;
	add.s64 	%rd24, %rd1, %rd23;
	ld.global.f64 	%fd42, [%rd24];
	fma.rn.f64 	%fd43, %fd41, %fd42, %fd67;
	cvt.u64.u32 	%rd25, %r3;
	cvt.u64.u32 	%rd26, %r39;
	add.s64 	%rd27, %rd26, %rd25;
	shl.b64 	%rd28, %rd27, 3;
	add.s64 	%rd29, %rd2, %rd28;
	ld.global.f64 	%fd44, [%rd29+8];
	mul.wide.s32 	%rd30, %r19, 8;
	add.s64 	%rd31, %rd24, %rd30;
	ld.global.f64 	%fd45, [%rd31];
	fma.rn.f64 	%fd46, %fd44, %fd45, %fd43;
	ld.global.f64 	%fd47, [%rd29+16];
	add.s64 	%rd32, %rd31, %rd30;
	ld.global.f64 	%fd48, [%rd32];
	fma.rn.f64 	%fd49, %fd47, %fd48, %fd46;
	ld.global.f64 	%fd50, [%rd29+24];
	add.s64 	%rd33, %rd32, %rd30;
	ld.global.f64 	%fd51, [%rd33];
	fma.rn.f64 	%fd67, %fd50, %fd51, %fd49;
	add.s32 	%r39, %r39, 4;
$L__BB0_8:
	setp.eq.s32 	%p9, %r13, 0;
	@%p9 bra 	$L__BB0_13;
	setp.eq.s32 	%p10, %r13, 1;
	@%p10 bra 	$L__BB0_11;
	add.s32 	%r30, %r39, %r3;
	mul.wide.u32 	%rd34, %r30, 8;
	add.s64 	%rd35, %rd2, %rd34;
	ld.global.f64 	%fd53, [%rd35];
	mad.lo.s32 	%r31, %r39, %r19, %r2;
	mul.wide.s32 	%rd36, %r31, 8;
	add.s64 	%rd37, %rd1, %rd36;
	ld.global.f64 	%fd54, [%rd37];
	fma.rn.f64 	%fd55, %fd53, %fd54, %fd67;
	cvt.u64.u32 	%rd38, %r3;
	cvt.u64.u32 	%rd39, %r39;
	add.s64 	%rd40, %rd39, %rd38;
	shl.b64 	%rd41, %rd40, 3;
	add.s64 	%rd42, %rd2, %rd41;
	ld.global.f64 	%fd56, [%rd42+8];
	mul.wide.s32 	%rd43, %r19, 8;
	add.s64 	%rd44, %rd37, %rd43;
	ld.global.f64 	%fd57, [%rd44];
	fma.rn.f64 	%fd67, %fd56, %fd57, %fd55;
	add.s32 	%r39, %r39, 2;
$L__BB0_11:
	and.b32  	%r32, %r18, 1;
	setp.eq.b32 	%p11, %r32, 1;
	not.pred 	%p12, %p11;
	@%p12 bra 	$L__BB0_13;
	add.s32 	%r33, %r39, %r3;
	mul.wide.u32 	%rd45, %r33, 8;
	add.s64 	%rd46, %rd2, %rd45;
	ld.global.f64 	%fd58, [%rd46];
	mad.lo.s32 	%r34, %r39, %r19, %r2;
	mul.wide.s32 	%rd47, %r34, 8;
	add.s64 	%rd48, %rd1, %rd47;
	ld.global.f64 	%fd59, [%rd48];
	fma.rn.f64 	%fd67, %fd58, %fd59, %fd67;
$L__BB0_13:
	mad.lo.s32 	%r35, %r19, %r1, %r2;
	cvta.to.global.u64 	%rd49, %rd6;
	mul.wide.s32 	%rd50, %r35, 8;
	add.s64 	%rd51, %rd49, %rd50;
	st.global.f64 	[%rd51], %fd67;
$L__BB0_14:
	ret;

}


// ===== COMPILED SASS (sm_100) =====

	.target	sm_100

	.elftype	@"ET_EXEC"


//--------------------- .note.nv.tkinfo           --------------------------
	.section	.note.nv.tkinfo,"",@"SHT_NOTE"
	.sectionflags	@"SHF_NOTE_NV_TKINFO"
	.tkinfo
        /*0018*/ 	.word	0x00000002
        /*0030*/ 	.string	""
        /*0030*/ 	.string	"ptxas"
        /*0030*/ 	.string	"Cuda compilation tools, release 13.0, V13.0.88"
        /*0030*/ 	.string	"Build cuda_13.0.r13.0/compiler.36424714_0"
        /*0030*/ 	.string	"-arch sm_100 -m 64 "



//--------------------- .note.nv.cuinfo           --------------------------
	.section	.note.nv.cuinfo,"",@"SHT_NOTE"
	.sectionflags	@"SHF_NOTE_NV_CUINFO"
        /*0018*/ 	.short	0x0002
        /*001a*/ 	.short	0x0064
        /*001c*/ 	.short	0x0082
	.zero		2


//--------------------- .nv.info                  --------------------------
	.section	.nv.info,"",@"SHT_CUDA_INFO"
	.align	4


	//----- nvinfo : EIATTR_REGCOUNT
	.align		4
        /*0000*/ 	.byte	0x04, 0x2f
        /*0002*/ 	.short	(.L_1 - .L_0)
	.align		4
.L_0:
        /*0004*/ 	.word	index@(cudaComputeCovarianceMatrix)
        /*0008*/ 	.word	0x00000020


	//----- nvinfo : EIATTR_FRAME_SIZE
	.align		4
.L_1:
        /*000c*/ 	.byte	0x04, 0x11
        /*000e*/ 	.short	(.L_3 - .L_2)
	.align		4
.L_2:
        /*0010*/ 	.word	index@(cudaComputeCovarianceMatrix)
        /*0014*/ 	.word	0x00000000


	//----- nvinfo : EIATTR_MIN_STACK_SIZE
	.align		4
.L_3:
        /*0018*/ 	.byte	0x04, 0x12
        /*001a*/ 	.short	(.L_5 - .L_4)
	.align		4
.L_4:
        /*001c*/ 	.word	index@(cudaComputeCovarianceMatrix)
        /*0020*/ 	.word	0x00000000
.L_5:


//--------------------- .nv.compat                --------------------------
	.section	.nv.compat,"",@"SHT_CUDA_COMPAT_INFO"
	.align	4
        /*0000*/ 	.byte	0x02, 0x09, 0x00, 0x00, 0x02, 0x02, 0x01, 0x00, 0x02, 0x05, 0x05, 0x00, 0x03, 0x07, 0x01, 0x01
        /*0010*/ 	.byte	0x02, 0x03, 0x00, 0x00, 0x02, 0x06, 0x01, 0x00, 0x04, 0x0b, 0x08, 0x00, 0x01, 0x00, 0x00, 0x00
        /*0020*/ 	.byte	0x00, 0x00, 0x00, 0x00


//--------------------- .nv.info.cudaComputeCovarianceMatrix --------------------------
	.section	.nv.info.cudaComputeCovarianceMatrix,"",@"SHT_CUDA_INFO"
	.sectionflags	@""
	.align	4


	//----- nvinfo : EIATTR_CUDA_API_VERSION
	.align		4
        /*0000*/ 	.byte	0x04, 0x37
        /*0002*/ 	.short	(.L_7 - .L_6)
.L_6:
        /*0004*/ 	.word	0x00000082


	//----- nvinfo : EIATTR_KPARAM_INFO
	.align		4
.L_7:
        /*0008*/ 	.byte	0x04, 0x17
        /*000a*/ 	.short	(.L_9 - .L_8)
.L_8:
        /*000c*/ 	.word	0x00000000
        /*0010*/ 	.short	0x0005
        /*0012*/ 	.short	0x0020
        /*0014*/ 	.byte	0x00, 0xf0, 0x11, 0x00


	//----- nvinfo : EIATTR_KPARAM_INFO
	.align		4
.L_9:
        /*0018*/ 	.byte	0x04, 0x17
        /*001a*/ 	.short	(.L_11 - .L_10)
.L_10:
        /*001c*/ 	.word	0x00000000
        /*0020*/ 	.short	0x0004
        /*0022*/ 	.short	0x001c
        /*0024*/ 	.byte	0x00, 0xf0, 0x11, 0x00


	//----- nvinfo : EIATTR_KPARAM_INFO
	.align		4
.L_11:
        /*0028*/ 	.byte	0x04, 0x17
        /*002a*/ 	.short	(.L_13 - .L_12)
.L_12:
        /*002c*/ 	.word	0x00000000
        /*0030*/ 	.short	0x0003
        /*0032*/ 	.short	0x0018
        /*0034*/ 	.byte	0x00, 0xf0, 0x11, 0x00


	//----- nvinfo : EIATTR_KPARAM_INFO
	.align		4
.L_13:
        /*0038*/ 	.byte	0x04, 0x17
        /*003a*/ 	.short	(.L_15 - .L_14)
.L_14:
        /*003c*/ 	.word	0x00000000
        /*0040*/ 	.short	0x0002
        /*0042*/ 	.short	0x0010
        /*0044*/ 	.byte	0x00, 0xf5, 0x21, 0x00


	//----- nvinfo : EIATTR_KPARAM_INFO
	.align		4
.L_15:
        /*0048*/ 	.byte	0x04, 0x17
        /*004a*/ 	.short	(.L_17 - .L_16)
.L_16:
        /*004c*/ 	.word	0x00000000
        /*0050*/ 	.short	0x0001
        /*0052*/ 	.short	0x0008
        /*0054*/ 	.byte	0x00, 0xf5, 0x21, 0x00


	//----- nvinfo : EIATTR_KPARAM_INFO
	.align		4
.L_17:
        /*0058*/ 	.byte	0x04, 0x17
        /*005a*/ 	.short	(.L_19 - .L_18)
.L_18:
        /*005c*/ 	.word	0x00000000
        /*0060*/ 	.short	0x0000
        /*0062*/ 	.short	0x0000
        /*0064*/ 	.byte	0x00, 0xf5, 0x21, 0x00


	//----- nvinfo : EIATTR_SPARSE_MMA_MASK
	.align		4
.L_19:
        /*0068*/ 	.byte	0x03, 0x50
        /*006a*/ 	.short	0x0000


	//----- nvinfo : EIATTR_MAXREG_COUNT
	.align		4
        /*006c*/ 	.byte	0x03, 0x1b
        /*006e*/ 	.short	0x00ff


	//----- nvinfo : EIATTR_MERCURY_ISA_VERSION
	.align		4
        /*0070*/ 	.byte	0x03, 0x5f
        /*0072*/ 	.short	0x0101


	//----- nvinfo : EIATTR_VRC_CTA_INIT_COUNT
	.align		4
        /*0074*/ 	.byte	0x02, 0x4a
	.zero		1
	.zero		1


	//----- nvinfo : EIATTR_EXIT_INSTR_OFFSETS
	.align		4
        /*0078*/ 	.byte	0x04, 0x1c
        /*007a*/ 	.short	(.L_21 - .L_20)


	//   ....[0]....
.L_20:
        /*007c*/ 	.word	0x000000d0


	//   ....[1]....
        /*0080*/ 	.word	0x000008f0


	//----- nvinfo : EIATTR_CBANK_PARAM_SIZE
	.align		4
.L_21:
        /*0084*/ 	.byte	0x03, 0x19
        /*0086*/ 	.short	0x0024


	//----- nvinfo : EIATTR_PARAM_CBANK
	.align		4
        /*0088*/ 	.byte	0x04, 0x0a
        /*008a*/ 	.short	(.L_23 - .L_22)
	.align		4
.L_22:
        /*008c*/ 	.word	index@(.nv.constant0.cudaComputeCovarianceMatrix)
        /*0090*/ 	.short	0x0380
        /*0092*/ 	.short	0x0024


	//----- nvinfo : EIATTR_SW_WAR
	.align		4
.L_23:
        /*0094*/ 	.byte	0x04, 0x36
        /*0096*/ 	.short	(.L_25 - .L_24)
.L_24:
        /*0098*/ 	.word	0x00000008
.L_25:


//--------------------- .nv.callgraph             --------------------------
	.section	.nv.callgraph,"",@"SHT_CUDA_CALLGRAPH"
	.align	4
	.sectionentsize	8
	.align		4
        /*0000*/ 	.word	0x00000000
	.align		4
        /*0004*/ 	.word	0xffffffff
	.align		4
        /*0008*/ 	.word	0x00000000
	.align		4
        /*000c*/ 	.word	0xfffffffe
	.align		4
        /*0010*/ 	.word	0x00000000
	.align		4
        /*0014*/ 	.word	0xfffffffd
	.align		4
        /*0018*/ 	.word	0x00000000
	.align		4
        /*001c*/ 	.word	0xfffffffc


//--------------------- .text.cudaComputeCovarianceMatrix --------------------------
	.section	.text.cudaComputeCovarianceMatrix,"ax",@progbits
	.align	128
        .global         cudaComputeCovarianceMatrix
        .type           cudaComputeCovarianceMatrix,@function
        .size           cudaComputeCovarianceMatrix,(.L_x_5 - cudaComputeCovarianceMatrix)
        .other          cudaComputeCovarianceMatrix,@"STO_CUDA_ENTRY STV_DEFAULT"
cudaComputeCovarianceMatrix:
.text.cudaComputeCovarianceMatrix:
[----:B------:R-:W-:Y:S01]  /*0000*/  LDC R1, c[0x0][0x37c] ;  /* 0x0000df00ff017b82 */ /* 0x000fe20000000800 */
[----:B------:R-:W0:Y:S07]  /*0010*/  S2R R4, SR_TID.X ;  /* 0x0000000000047919 */ /* 0x000e2e0000002100 */
[----:B------:R-:W1:Y:S01]  /*0020*/  LDC R2, c[0x0][0x364] ;  /* 0x0000d900ff027b82 */ /* 0x000e620000000800 */
[----:B------:R-:W2:Y:S01]  /*0030*/  LDCU UR6, c[0x0][0x398] ;  /* 0x00007300ff0677ac */ /* 0x000ea20008000800 */
[----:B------:R-:W1:Y:S06]  /*0040*/  S2R R5, SR_TID.Y ;  /* 0x0000000000057919 */ /* 0x000e6c0000002200 */
[----:B------:R-:W0:Y:S08]  /*0050*/  S2UR UR5, SR_CTAID.X ;  /* 0x00000000000579c3 */ /* 0x000e300000002500 */
[----:B------:R-:W0:Y:S08]  /*0060*/  LDC R3, c[0x0][0x360] ;  /* 0x0000d800ff037b82 */ /* 0x000e300000000800 */
[----:B------:R-:W1:Y:S08]  /*0070*/  S2UR UR4, SR_CTAID.Y ;  /* 0x00000000000479c3 */ /* 0x000e700000002600 */
[----:B------:R-:W3:Y:S01]  /*0080*/  LDC R0, c[0x0][0x3a0] ;  /* 0x0000e800ff007b82 */ /* 0x000ee20000000800 */
[----:B0-----:R-:W-:-:S02]  /*0090*/  IMAD R3, R3, UR5, R4 ;  /* 0x0000000503037c24 */ /* 0x001fc4000f8e0204 */
[----:B-1----:R-:W-:-:S03]  /*00a0*/  IMAD R2, R2, UR4, R5 ;  /* 0x0000000402027c24 */ /* 0x002fc6000f8e0205 */
[----:B---3--:R-:W-:-:S04]  /*00b0*/  ISETP.GE.AND P0, PT, R3, R0, PT ;  /* 0x000000000300720c */ /* 0x008fc80003f06270 */
[----:B--2---:R-:W-:-:S13]  /*00c0*/  ISETP.GE.OR P0, PT, R2, UR6, P0 ;  /* 0x0000000602007c0c */ /* 0x004fda0008706670 */
[----:B------:R-:W-:Y:S05]  /*00d0*/  @P0 EXIT ;  /* 0x000000000000094d */ /* 0x000fea0003800000 */
[----:B------:R-:W0:Y:S01]  /*00e0*/  LDC R5, c[0x0][0x39c] ;  /* 0x0000e700ff057b82 */ /* 0x000e220000000800 */
[----:B------:R-:W1:Y:S01]  /*00f0*/  LDCU.64 UR4, c[0x0][0x358] ;  /* 0x00006b00ff0477ac */ /* 0x000e620008000a00 */
[----:B------:R-:W-:Y:S02]  /*0100*/  CS2R R18, SRZ ;  /* 0x0000000000127805 */ /* 0x000fe4000001ff00 */
[----:B0-----:R-:W-:-:S13]  /*0110*/  ISETP.GE.AND P0, PT, R5, 0x1, PT ;  /* 0x000000010500780c */ /* 0x001fda0003f06270 */
[----:B-1----:R-:W-:Y:S05]  /*0120*/  @!P0 BRA `(.L_x_0) ;  /* 0x0000000400e08947 */ /* 0x002fea0003800000 */
[C---:B------:R-:W-:Y:S01]  /*0130*/  ISETP.GE.U32.AND P1, PT, R5.reuse, 0x8, PT ;  /* 0x000000080500780c */ /* 0x040fe20003f26070 */
[----:B------:R-:W-:Y:S01]  /*0140*/  HFMA2 R7, -RZ, RZ, 0, 0 ;  /* 0x00000000ff077431 */ /* 0x000fe200000001ff */
[----:B------:R-:W-:Y:S01]  /*0150*/  LOP3.LUT R4, R5, 0x7, RZ, 0xc0, !PT ;  /* 0x0000000705047812 */ /* 0x000fe200078ec0ff */
[----:B------:R-:W-:Y:S01]  /*0160*/  IMAD R6, R2, R5, RZ ;  /* 0x0000000502067224 */ /* 0x000fe200078e02ff */
[----:B------:R-:W-:Y:S02]  /*0170*/  CS2R R18, SRZ ;  /* 0x0000000000127805 */ /* 0x000fe4000001ff00 */
[----:B------:R-:W-:-:S07]  /*0180*/  ISETP.NE.AND P0, PT, R4, RZ, PT ;  /* 0x000000ff0400720c */ /* 0x000fce0003f05270 */
[----:B------:R-:W-:Y:S06]  /*0190*/  @!P1 BRA `(.L_x_1) ;  /* 0x0000000000c49947 */ /* 0x000fec0003800000 */
[----:B------:R-:W0:Y:S01]  /*01a0*/  LDC.64 R8, c[0x0][0x380] ;  /* 0x0000e000ff087b82 */ /* 0x000e220000000a00 */
[----:B------:R-:W-:Y:S01]  /*01b0*/  LOP3.LUT R7, R5, 0x7ffffff8, RZ, 0xc0, !PT ;  /* 0x7ffffff805077812 */ /* 0x000fe200078ec0ff */
[----:B------:R-:W-:Y:S01]  /*01c0*/  IMAD.MOV.U32 R27, RZ, RZ, R3 ;  /* 0x000000ffff1b7224 */ /* 0x000fe200078e0003 */
[----:B------:R-:W-:-:S03]  /*01d0*/  CS2R R18, SRZ ;  /* 0x0000000000127805 */ /* 0x000fc6000001ff00 */
[----:B------:R-:W-:Y:S02]  /*01e0*/  IMAD.MOV R26, RZ, RZ, -R7 ;  /* 0x000000ffff1a7224 */ /* 0x000fe400078e0a07 */
[----:B0-----:R-:W-:-:S03]  /*01f0*/  IMAD.WIDE.U32 R8, R6, 0x8, R8 ;  /* 0x0000000806087825 */ /* 0x001fc600078e0008 */
[----:B------:R-:W-:-:S04]  /*0200*/  IADD3 R10, P1, PT, R8, 0x20, RZ ;  /* 0x00000020080a7810 */ /* 0x000fc80007f3e0ff */
[----:B------:R-:W-:-:S09]  /*0210*/  IADD3.X R11, PT, PT, RZ, R9, RZ, P1, !PT ;  /* 0x00000009ff0b7210 */ /* 0x000fd20000ffe4ff */
.L_x_2:
[----:B------:R-:W0:Y:S01]  /*0220*/  LDC.64 R22, c[0x0][0x388] ;  /* 0x0000e200ff167b82 */ /* 0x000e220000000a00 */
[----:B------:R-:W-:Y:S01]  /*0230*/  MOV R8, R10 ;  /* 0x0000000a00087202 */ /* 0x000fe20000000f00 */
[----:B------:R-:W-:-:S05]  /*0240*/  IMAD.MOV.U32 R9, RZ, RZ, R11 ;  /* 0x000000ffff097224 */ /* 0x000fca00078e000b */
[----:B------:R-:W2:Y:S04]  /*0250*/  LDG.E.64 R14, desc[UR4][R8.64+-0x20] ;  /* 0xffffe004080e7981 */ /* 0x000ea8000c1e1b00 */
[----:B------:R-:W3:Y:S01]  /*0260*/  LDG.E.64 R10, desc[UR4][R8.64+-0x18] ;  /* 0xffffe804080a7981 */ /* 0x000ee2000c1e1b00 */
[----:B0-----:R-:W-:-:S05]  /*0270*/  IMAD.WIDE R22, R27, 0x8, R22 ;  /* 0x000000081b167825 */ /* 0x001fca00078e0216 */
[----:B------:R-:W2:Y:S01]  /*0280*/  LDG.E.64 R12, desc[UR4][R22.64] ;  /* 0x00000004160c7981 */ /* 0x000ea2000c1e1b00 */
[----:B------:R-:W-:-:S05]  /*0290*/  IMAD.WIDE R28, R0, 0x8, R22 ;  /* 0x00000008001c7825 */ /* 0x000fca00078e0216 */
[----:B------:R-:W3:Y:S01]  /*02a0*/  LDG.E.64 R16, desc[UR4][R28.64] ;  /* 0x000000041c107981 */ /* 0x000ee2000c1e1b00 */
[C---:B------:R-:W-:Y:S01]  /*02b0*/  IMAD.WIDE R24, R0.reuse, 0x8, R28 ;  /* 0x0000000800187825 */ /* 0x040fe200078e021c */
[----:B--2---:R-:W-:Y:S02]  /*02c0*/  DFMA R18, R14, R12, R18 ;  /* 0x0000000c0e12722b */ /* 0x004fe40000000012 */
[----:B------:R-:W2:Y:S04]  /*02d0*/  LDG.E.64 R14, desc[UR4][R8.64+-0x10] ;  /* 0xfffff004080e7981 */ /* 0x000ea8000c1e1b00 */
[----:B------:R-:W2:Y:S01]  /*02e0*/  LDG.E.64 R12, desc[UR4][R24.64] ;  /* 0x00000004180c7981 */ /* 0x000ea2000c1e1b00 */
[----:B------:R-:W-:Y:S01]  /*02f0*/  IMAD.WIDE R20, R0, 0x8, R24 ;  /* 0x0000000800147825 */ /* 0x000fe200078e0218 */
[----:B---3--:R-:W-:-:S02]  /*0300*/  DFMA R16, R10, R16, R18 ;  /* 0x000000100a10722b */ /* 0x008fc40000000012 */
[----:B------:R-:W3:Y:S04]  /*0310*/  LDG.E.64 R10, desc[UR4][R8.64+-0x8] ;  /* 0xfffff804080a7981 */ /* 0x000ee8000c1e1b00 */
        /* <DEDUP_REMOVED lines=9> */
[----:B------:R-:W-:-:S03]  /*03b0*/  IMAD.WIDE R24, R0, 0x8, R28 ;  /* 0x0000000800187825 */ /* 0x000fc600078e021c */
[----:B------:R-:W4:Y:S01]  /*03c0*/  LDG.E.64 R22, desc[UR4][R8.64+0x18] ;  /* 0x0000180408167981 */ /* 0x000f22000c1e1b00 */
[----:B------:R-:W-:-:S06]  /*03d0*/  IMAD.WIDE R20, R0, 0x8, R24 ;  /* 0x0000000800147825 */ /* 0x000fcc00078e0218 */
[----:B------:R-:W4:Y:S01]  /*03e0*/  LDG.E.64 R20, desc[UR4][R20.64] ;  /* 0x0000000414147981 */ /* 0x000f22000c1e1b00 */
[----:B--2---:R-:W-:-:S03]  /*03f0*/  DFMA R14, R16, R14, R18 ;  /* 0x0000000e100e722b */ /* 0x004fc60000000012 */
[----:B------:R-:W2:Y:S04]  /*0400*/  LDG.E.64 R16, desc[UR4][R8.64+0x10] ;  /* 0x0000100408107981 */ /* 0x000ea8000c1e1b00 */
[----:B------:R-:W2:Y:S01]  /*0410*/  LDG.E.64 R18, desc[UR4][R24.64] ;  /* 0x0000000418127981 */ /* 0x000ea2000c1e1b00 */
[----:B------:R-:W-:Y:S01]  /*0420*/  IADD3 R26, PT, PT, R26, 0x8, RZ ;  /* 0x000000081a1a7810 */ /* 0x000fe20007ffe0ff */
[----:B---3--:R-:W-:-:S03]  /*0430*/  DFMA R10, R10, R12, R14 ;  /* 0x0000000c0a0a722b */ /* 0x008fc6000000000e */
[----:B------:R-:W-:Y:S02]  /*0440*/  ISETP.NE.AND P1, PT, R26, RZ, PT ;  /* 0x000000ff1a00720c */ /* 0x000fe40003f25270 */
[----:B------:R-:W-:-:S03]  /*0450*/  LEA R27, R0, R27, 0x3 ;  /* 0x0000001b001b7211 */ /* 0x000fc600078e18ff */
[----:B--2---:R-:W-:Y:S01]  /*0460*/  DFMA R18, R16, R18, R10 ;  /* 0x000000121012722b */ /* 0x004fe2000000000a */
[----:B------:R-:W-:-:S07]  /*0470*/  IADD3 R10, P2, PT, R8, 0x40, RZ ;  /* 0x00000040080a7810 */ /* 0x000fce0007f5e0ff */
[----:B----4-:R-:W-:Y:S01]  /*0480*/  DFMA R18, R22, R20, R18 ;  /* 0x000000141612722b */ /* 0x010fe20000000012 */
[----:B------:R-:W-:Y:S01]  /*0490*/  IMAD.X R11, RZ, RZ, R9, P2 ;  /* 0x000000ffff0b7224 */ /* 0x000fe200010e0609 */
[----:B------:R-:W-:Y:S09]  /*04a0*/  @P1 BRA `(.L_x_2) ;  /* 0xfffffffc005c1947 */ /* 0x000ff2000383ffff */
.L_x_1:
[----:B------:R-:W-:Y:S05]  /*04b0*/  @!P0 BRA `(.L_x_0) ;  /* 0x0000000000fc8947 */ /* 0x000fea0003800000 */
[----:B------:R-:W-:Y:S02]  /*04c0*/  ISETP.GE.U32.AND P1, PT, R4, 0x4, PT ;  /* 0x000000040400780c */ /* 0x000fe40003f26070 */
[----:B------:R-:W-:-:S04]  /*04d0*/  LOP3.LUT R26, R5, 0x3, RZ, 0xc0, !PT ;  /* 0x00000003051a7812 */ /* 0x000fc800078ec0ff */
[----:B------:R-:W-:-:S07]  /*04e0*/  ISETP.NE.AND P0, PT, R26, RZ, PT ;  /* 0x000000ff1a00720c */ /* 0x000fce0003f05270 */
[----:B------:R-:W-:Y:S06]  /*04f0*/  @!P1 BRA `(.L_x_3) ;  /* 0x00000000006c9947 */ /* 0x000fec0003800000 */
[----:B------:R-:W0:Y:S01]  /*0500*/  LDC.64 R24, c[0x0][0x380] ;  /* 0x0000e000ff187b82 */ /* 0x000e220000000a00 */
[----:B------:R-:W1:Y:S01]  /*0510*/  LDCU.64 UR6, c[0x0][0x380] ;  /* 0x00007000ff0677ac */ /* 0x000e620008000a00 */
[C---:B------:R-:W-:Y:S01]  /*0520*/  IMAD.IADD R9, R6.reuse, 0x1, R7 ;  /* 0x0000000106097824 */ /* 0x040fe200078e0207 */
[----:B------:R-:W-:Y:S01]  /*0530*/  IADD3 R4, P1, PT, R6, R7, RZ ;  /* 0x0000000706047210 */ /* 0x000fe20007f3e0ff */
[----:B------:R-:W-:-:S04]  /*0540*/  IMAD R13, R7, R0, R3 ;  /* 0x00000000070d7224 */ /* 0x000fc800078e0203 */
[----:B------:R-:W2:Y:S01]  /*0550*/  LDC.64 R10, c[0x0][0x388] ;  /* 0x0000e200ff0a7b82 */ /* 0x000ea20000000a00 */
[----:B0-----:R-:W-:-:S06]  /*0560*/  IMAD.WIDE.U32 R24, R9, 0x8, R24 ;  /* 0x0000000809187825 */ /* 0x001fcc00078e0018 */
[----:B------:R-:W3:Y:S01]  /*0570*/  LDG.E.64 R24, desc[UR4][R24.64] ;  /* 0x0000000418187981 */ /* 0x000ee2000c1e1b00 */
[----:B--2---:R-:W-:Y:S01]  /*0580*/  IMAD.WIDE R10, R13, 0x8, R10 ;  /* 0x000000080d0a7825 */ /* 0x004fe200078e020a */
[----:B------:R-:W-:Y:S02]  /*0590*/  IADD3.X R13, PT, PT, RZ, RZ, RZ, P1, !PT ;  /* 0x000000ffff0d7210 */ /* 0x000fe40000ffe4ff */
[----:B-1----:R-:W-:Y:S02]  /*05a0*/  LEA R28, P1, R4, UR6, 0x3 ;  /* 0x00000006041c7c11 */ /* 0x002fe4000f8218ff */
[----:B------:R-:W3:Y:S01]  /*05b0*/  LDG.E.64 R8, desc[UR4][R10.64] ;  /* 0x000000040a087981 */ /* 0x000ee2000c1e1b00 */
[----:B------:R-:W-:Y:S01]  /*05c0*/  IMAD.WIDE R14, R0, 0x8, R10 ;  /* 0x00000008000e7825 */ /* 0x000fe200078e020a */
[----:B------:R-:W-:-:S05]  /*05d0*/  LEA.HI.X R29, R4, UR7, R13, 0x3, P1 ;  /* 0x00000007041d7c11 */ /* 0x000fca00088f1c0d */
[----:B------:R-:W2:Y:S01]  /*05e0*/  LDG.E.64 R12, desc[UR4][R28.64+0x8] ;  /* 0x000008041c0c7981 */ /* 0x000ea2000c1e1b00 */
[----:B------:R-:W-:-:S03]  /*05f0*/  IMAD.WIDE R20, R0, 0x8, R14 ;  /* 0x0000000800147825 */ /* 0x000fc600078e020e */
[----:B------:R-:W2:Y:S04]  /*0600*/  LDG.E.64 R10, desc[UR4][R14.64] ;  /* 0x000000040e0a7981 */ /* 0x000ea8000c1e1b00 */
[----:B------:R-:W4:Y:S01]  /*0610*/  LDG.E.64 R16, desc[UR4][R20.64] ;  /* 0x0000000414107981 */ /* 0x000f22000c1e1b00 */
[----:B------:R-:W-:-:S03]  /*0620*/  IMAD.WIDE R22, R0, 0x8, R20 ;  /* 0x0000000800167825 */ /* 0x000fc600078e0214 */
[----:B------:R-:W4:Y:S04]  /*0630*/  LDG.E.64 R14, desc[UR4][R28.64+0x10] ;  /* 0x000010041c0e7981 */ /* 0x000f28000c1e1b00 */
[----:B------:R-:W5:Y:S04]  /*0640*/  LDG.E.64 R20, desc[UR4][R28.64+0x18] ;  /* 0x000018041c147981 */ /* 0x000f68000c1e1b00 */
[----:B------:R-:W5:Y:S01]  /*0650*/  LDG.E.64 R22, desc[UR4][R22.64] ;  /* 0x0000000416167981 */ /* 0x000f62000c1e1b00 */
[----:B------:R-:W-:Y:S01]  /*0660*/  VIADD R7, R7, 0x4 ;  /* 0x0000000407077836 */ /* 0x000fe20000000000 */
[----:B---3--:R-:W-:-:S08]  /*0670*/  DFMA R8, R24, R8, R18 ;  /* 0x000000081808722b */ /* 0x008fd00000000012 */
[----:B--2---:R-:W-:-:S08]  /*0680*/  DFMA R8, R12, R10, R8 ;  /* 0x0000000a0c08722b */ /* 0x004fd00000000008 */
[----:B----4-:R-:W-:-:S08]  /*0690*/  DFMA R8, R14, R16, R8 ;  /* 0x000000100e08722b */ /* 0x010fd00000000008 */
[----:B-----5:R-:W-:-:S11]  /*06a0*/  DFMA R18, R20, R22, R8 ;  /* 0x000000161412722b */ /* 0x020fd60000000008 */
.L_x_3:
[----:B------:R-:W-:Y:S05]  /*06b0*/  @!P0 BRA `(.L_x_0) ;  /* 0x00000000007c8947 */ /* 0x000fea0003800000 */
[----:B------:R-:W-:Y:S01]  /*06c0*/  ISETP.NE.AND P1, PT, R26, 0x1, PT ;  /* 0x000000011a00780c */ /* 0x000fe20003f25270 */
[----:B------:R-:W0:Y:S01]  /*06d0*/  LDC.64 R10, c[0x0][0x380] ;  /* 0x0000e000ff0a7b82 */ /* 0x000e220000000a00 */
[----:B------:R-:W-:-:S04]  /*06e0*/  LOP3.LUT R14, R5, 0x1, RZ, 0xc0, !PT ;  /* 0x00000001050e7812 */ /* 0x000fc800078ec0ff */
[----:B------:R-:W-:-:S03]  /*06f0*/  ISETP.NE.U32.AND P0, PT, R14, 0x1, PT ;  /* 0x000000010e00780c */ /* 0x000fc60003f05070 */
[----:B------:R-:W1:Y:S04]  /*0700*/  LDC.64 R20, c[0x0][0x388] ;  /* 0x0000e200ff147b82 */ /* 0x000e680000000a00 */
[CC--:B------:R-:W-:Y:S01]  /*0710*/  @P1 IADD3 R15, PT, PT, R6.reuse, R7.reuse, RZ ;  /* 0x00000007060f1210 */ /* 0x0c0fe20007ffe0ff */
[C---:B------:R-:W-:Y:S01]  /*0720*/  @P1 IMAD R17, R7.reuse, R0, R3 ;  /* 0x0000000007111224 */ /* 0x040fe200078e0203 */
[----:B------:R-:W-:Y:S01]  /*0730*/  @P1 IADD3 R16, P2, PT, R6, R7, RZ ;  /* 0x0000000706101210 */ /* 0x000fe20007f5e0ff */
[----:B------:R-:W-:Y:S01]  /*0740*/  @P1 VIADD R7, R7, 0x2 ;  /* 0x0000000207071836 */ /* 0x000fe20000000000 */
[----:B------:R-:W2:Y:S08]  /*0750*/  @P1 LDC.64 R8, c[0x0][0x380] ;  /* 0x0000e000ff081b82 */ /* 0x000eb00000000a00 */
[----:B------:R-:W3:Y:S01]  /*0760*/  LDC.64 R12, c[0x0][0x380] ;  /* 0x0000e000ff0c7b82 */ /* 0x000ee20000000a00 */
[----:B0-----:R-:W-:-:S06]  /*0770*/  @P1 IMAD.WIDE.U32 R14, R15, 0x8, R10 ;  /* 0x000000080f0e1825 */ /* 0x001fcc00078e000a */
[----:B------:R-:W4:Y:S01]  /*0780*/  @P1 LDG.E.64 R14, desc[UR4][R14.64] ;  /* 0x000000040e0e1981 */ /* 0x000f22000c1e1b00 */
[----:B------:R-:W0:Y:S01]  /*0790*/  LDC.64 R4, c[0x0][0x388] ;  /* 0x0000e200ff047b82 */ /* 0x000e220000000a00 */
[----:B-1----:R-:W-:Y:S01]  /*07a0*/  @P1 IMAD.WIDE R20, R17, 0x8, R20 ;  /* 0x0000000811141825 */ /* 0x002fe200078e0214 */
[----:B------:R-:W-:-:S04]  /*07b0*/  @P1 IADD3.X R17, PT, PT, RZ, RZ, RZ, P2, !PT ;  /* 0x000000ffff111210 */ /* 0x000fc800017fe4ff */
[----:B------:R-:W4:Y:S01]  /*07c0*/  @P1 LDG.E.64 R10, desc[UR4][R20.64] ;  /* 0x00000004140a1981 */ /* 0x000f22000c1e1b00 */
[----:B--2---:R-:W-:Y:S01]  /*07d0*/  @P1 LEA R8, P2, R16, R8, 0x3 ;  /* 0x0000000810081211 */ /* 0x004fe200078418ff */
[----:B------:R-:W-:-:S03]  /*07e0*/  @P1 IMAD.WIDE R22, R0, 0x8, R20 ;  /* 0x0000000800161825 */ /* 0x000fc600078e0214 */
[----:B------:R-:W-:Y:S01]  /*07f0*/  @P1 LEA.HI.X R9, R16, R9, R17, 0x3, P2 ;  /* 0x0000000910091211 */ /* 0x000fe200010f1c11 */
[----:B------:R-:W-:Y:S01]  /*0800*/  @!P0 IMAD R25, R7, R0, R3 ;  /* 0x0000000007198224 */ /* 0x000fe200078e0203 */
[----:B------:R-:W-:Y:S02]  /*0810*/  @!P0 IADD3 R17, PT, PT, R6, R7, RZ ;  /* 0x0000000706118210 */ /* 0x000fe40007ffe0ff */
[----:B------:R-:W2:Y:S04]  /*0820*/  @P1 LDG.E.64 R6, desc[UR4][R22.64] ;  /* 0x0000000416061981 */ /* 0x000ea8000c1e1b00 */
[----:B------:R-:W2:Y:S01]  /*0830*/  @P1 LDG.E.64 R8, desc[UR4][R8.64+0x8] ;  /* 0x0000080408081981 */ /* 0x000ea2000c1e1b00 */
[----:B---3--:R-:W-:-:S04]  /*0840*/  @!P0 IMAD.WIDE.U32 R12, R17, 0x8, R12 ;  /* 0x00000008110c8825 */ /* 0x008fc800078e000c */
[----:B0-----:R-:W-:Y:S02]  /*0850*/  @!P0 IMAD.WIDE R4, R25, 0x8, R4 ;  /* 0x0000000819048825 */ /* 0x001fe400078e0204 */
[----:B------:R-:W3:Y:S04]  /*0860*/  @!P0 LDG.E.64 R12, desc[UR4][R12.64] ;  /* 0x000000040c0c8981 */ /* 0x000ee8000c1e1b00 */
[----:B------:R-:W3:Y:S01]  /*0870*/  @!P0 LDG.E.64 R4, desc[UR4][R4.64] ;  /* 0x0000000404048981 */ /* 0x000ee2000c1e1b00 */
[----:B----4-:R-:W-:-:S08]  /*0880*/  @P1 DFMA R10, R14, R10, R18 ;  /* 0x0000000a0e0a122b */ /* 0x010fd00000000012 */
[----:B--2---:R-:W-:-:S08]  /*0890*/  @P1 DFMA R18, R8, R6, R10 ;  /* 0x000000060812122b */ /* 0x004fd0000000000a */
[----:B---3--:R-:W-:-:S11]  /*08a0*/  @!P0 DFMA R18, R12, R4, R18 ;  /* 0x000000040c12822b */ /* 0x008fd60000000012 */
.L_x_0:
[----:B------:R-:W0:Y:S01]  /*08b0*/  LDC.64 R4, c[0x0][0x390] ;  /* 0x0000e400ff047b82 */ /* 0x000e220000000a00 */
[----:B------:R-:W-:-:S04]  /*08c0*/  IMAD R3, R2, R0, R3 ;  /* 0x0000000002037224 */ /* 0x000fc800078e0203 */
[----:B0-----:R-:W-:-:S05]  /*08d0*/  IMAD.WIDE R2, R3, 0x8, R4 ;  /* 0x0000000803027825 */ /* 0x001fca00078e0204 */
[----:B------:R-:W-:Y:S01]  /*08e0*/  STG.E.64 desc[UR4][R2.64], R18 ;  /* 0x0000001202007986 */ /* 0x000fe2000c101b04 */
[----:B------:R-:W-:Y:S05]  /*08f0*/  EXIT ;  /* 0x000000000000794d */ /* 0x000fea0003800000 */
.L_x_4:
[----:B------:R-:W-:-:S00]  /*0900*/  BRA `(.L_x_4) ;  /* 0xfffffffc00fc7947 */ /* 0x000fc0000383ffff */
[----:B------:R-:W-:-:S00]  /*0910*/  NOP ;  /* 0x0000000000007918 */ /* 0x000fc00000000000 */
        /* <DEDUP_REMOVED lines=14> */
.L_x_5:


//--------------------- .nv.shared.reserved.0     --------------------------
	.section	.nv.shared.reserved.0,"aw",@nobits
	.weak		__nv_reservedSMEM_offset_0_alias
	.size		__nv_reservedSMEM_offset_0_alias, 0, 64
	.other		__nv_reservedSMEM_offset_0_alias,@"STO_CUDA_RESERVED_SHARED STV_DEFAULT"
__nv_reservedSMEM_offset_0_alias:
	.zero		0
	.zero		64


//--------------------- .nv.constant0.cudaComputeCovarianceMatrix --------------------------
	.section	.nv.constant0.cudaComputeCovarianceMatrix,"a",@progbits
	.sectionflags	@""
	.align	4
.nv.constant0.cudaComputeCovarianceMatrix:
	.zero		932


//--------------------- SYMBOLS --------------------------

	.type		.nv.reservedSmem.offset0,@object
	.size		.nv.reservedSmem.offset0,0x4
